//
// Generated by NVIDIA NVVM Compiler
//
// Compiler Build ID: CL-36424714
// Cuda compilation tools, release 13.0, V13.0.88
// Based on NVVM 20.0.0
//

.version 9.0
.target sm_100
.address_size 64

	// .globl	_Z8cuda_sumPjS_
.global .align 1 .b8 _ZN34_INTERNAL_3bf5b2b0_4_k_cu_602934774cuda3std3__45__cpo5beginE[1];
.global .align 1 .b8 _ZN34_INTERNAL_3bf5b2b0_4_k_cu_602934774cuda3std3__45__cpo3endE[1];
.global .align 1 .b8 _ZN34_INTERNAL_3bf5b2b0_4_k_cu_602934774cuda3std3__45__cpo6cbeginE[1];
.global .align 1 .b8 _ZN34_INTERNAL_3bf5b2b0_4_k_cu_602934774cuda3std3__45__cpo4cendE[1];
.global .align 1 .b8 _ZN34_INTERNAL_3bf5b2b0_4_k_cu_602934774cuda3std3__45__cpo6rbeginE[1];
.global .align 1 .b8 _ZN34_INTERNAL_3bf5b2b0_4_k_cu_602934774cuda3std3__45__cpo4rendE[1];
.global .align 1 .b8 _ZN34_INTERNAL_3bf5b2b0_4_k_cu_602934774cuda3std3__45__cpo7crbeginE[1];
.global .align 1 .b8 _ZN34_INTERNAL_3bf5b2b0_4_k_cu_602934774cuda3std3__45__cpo5crendE[1];
.global .align 1 .b8 _ZN34_INTERNAL_3bf5b2b0_4_k_cu_602934774cuda3std3__436_GLOBAL__N__3bf5b2b0_4_k_cu_602934776ignoreE[1];
.global .align 1 .b8 _ZN34_INTERNAL_3bf5b2b0_4_k_cu_602934774cuda3std3__419piecewise_constructE[1];
.global .align 1 .b8 _ZN34_INTERNAL_3bf5b2b0_4_k_cu_602934774cuda3std3__48in_placeE[1];
.global .align 1 .b8 _ZN34_INTERNAL_3bf5b2b0_4_k_cu_602934774cuda3std3__420unreachable_sentinelE[1];
.global .align 1 .b8 _ZN34_INTERNAL_3bf5b2b0_4_k_cu_602934774cuda3std3__47nulloptE[1];
.global .align 1 .b8 _ZN34_INTERNAL_3bf5b2b0_4_k_cu_602934774cuda3std3__48unexpectE[1];
.global .align 1 .b8 _ZN34_INTERNAL_3bf5b2b0_4_k_cu_602934774cuda3std6ranges3__45__cpo4swapE[1];
.global .align 1 .b8 _ZN34_INTERNAL_3bf5b2b0_4_k_cu_602934774cuda3std6ranges3__45__cpo9iter_moveE[1];
.global .align 1 .b8 _ZN34_INTERNAL_3bf5b2b0_4_k_cu_602934774cuda3std6ranges3__45__cpo5beginE[1];
.global .align 1 .b8 _ZN34_INTERNAL_3bf5b2b0_4_k_cu_602934774cuda3std6ranges3__45__cpo3endE[1];
.global .align 1 .b8 _ZN34_INTERNAL_3bf5b2b0_4_k_cu_602934774cuda3std6ranges3__45__cpo6cbeginE[1];
.global .align 1 .b8 _ZN34_INTERNAL_3bf5b2b0_4_k_cu_602934774cuda3std6ranges3__45__cpo4cendE[1];
.global .align 1 .b8 _ZN34_INTERNAL_3bf5b2b0_4_k_cu_602934774cuda3std6ranges3__45__cpo7advanceE[1];
.global .align 1 .b8 _ZN34_INTERNAL_3bf5b2b0_4_k_cu_602934774cuda3std6ranges3__45__cpo9iter_swapE[1];
.global .align 1 .b8 _ZN34_INTERNAL_3bf5b2b0_4_k_cu_602934774cuda3std6ranges3__45__cpo4nextE[1];
.global .align 1 .b8 _ZN34_INTERNAL_3bf5b2b0_4_k_cu_602934774cuda3std6ranges3__45__cpo4prevE[1];
.global .align 1 .b8 _ZN34_INTERNAL_3bf5b2b0_4_k_cu_602934774cuda3std6ranges3__45__cpo4dataE[1];
.global .align 1 .b8 _ZN34_INTERNAL_3bf5b2b0_4_k_cu_602934774cuda3std6ranges3__45__cpo5cdataE[1];
.global .align 1 .b8 _ZN34_INTERNAL_3bf5b2b0_4_k_cu_602934774cuda3std6ranges3__45__cpo4sizeE[1];
.global .align 1 .b8 _ZN34_INTERNAL_3bf5b2b0_4_k_cu_602934774cuda3std6ranges3__45__cpo5ssizeE[1];
.global .align 1 .b8 _ZN34_INTERNAL_3bf5b2b0_4_k_cu_602934774cuda3std6ranges3__45__cpo8distanceE[1];
.global .align 1 .b8 _ZN34_INTERNAL_3bf5b2b0_4_k_cu_602934776thrust24THRUST_300001_SM_1000_NS8cuda_cub3parE[1];
.global .align 1 .b8 _ZN34_INTERNAL_3bf5b2b0_4_k_cu_602934776thrust24THRUST_300001_SM_1000_NS8cuda_cub10par_nosyncE[1];
.global .align 1 .b8 _ZN34_INTERNAL_3bf5b2b0_4_k_cu_602934776thrust24THRUST_300001_SM_1000_NS6system6detail10sequential3seqE[1];
.global .align 1 .b8 _ZN34_INTERNAL_3bf5b2b0_4_k_cu_602934776thrust24THRUST_300001_SM_1000_NS12placeholders2_1E[1];
.global .align 1 .b8 _ZN34_INTERNAL_3bf5b2b0_4_k_cu_602934776thrust24THRUST_300001_SM_1000_NS12placeholders2_2E[1];
.global .align 1 .b8 _ZN34_INTERNAL_3bf5b2b0_4_k_cu_602934776thrust24THRUST_300001_SM_1000_NS12placeholders2_3E[1];
.global .align 1 .b8 _ZN34_INTERNAL_3bf5b2b0_4_k_cu_602934776thrust24THRUST_300001_SM_1000_NS12placeholders2_4E[1];
.global .align 1 .b8 _ZN34_INTERNAL_3bf5b2b0_4_k_cu_602934776thrust24THRUST_300001_SM_1000_NS12placeholders2_5E[1];
.global .align 1 .b8 _ZN34_INTERNAL_3bf5b2b0_4_k_cu_602934776thrust24THRUST_300001_SM_1000_NS12placeholders2_6E[1];
.global .align 1 .b8 _ZN34_INTERNAL_3bf5b2b0_4_k_cu_602934776thrust24THRUST_300001_SM_1000_NS12placeholders2_7E[1];
.global .align 1 .b8 _ZN34_INTERNAL_3bf5b2b0_4_k_cu_602934776thrust24THRUST_300001_SM_1000_NS12placeholders2_8E[1];
.global .align 1 .b8 _ZN34_INTERNAL_3bf5b2b0_4_k_cu_602934776thrust24THRUST_300001_SM_1000_NS12placeholders2_9E[1];
.global .align 1 .b8 _ZN34_INTERNAL_3bf5b2b0_4_k_cu_602934776thrust24THRUST_300001_SM_1000_NS12placeholders3_10E[1];
.global .align 1 .b8 _ZN34_INTERNAL_3bf5b2b0_4_k_cu_602934776thrust24THRUST_300001_SM_1000_NS3seqE[1];
.extern .shared .align 16 .b8 temp[];

.visible .entry _Z8cuda_sumPjS_(
	.param .u64 .ptr .align 1 _Z8cuda_sumPjS__param_0,
	.param .u64 .ptr .align 1 _Z8cuda_sumPjS__param_1
)
{
	.reg .pred 	%p<9>;
	.reg .b32 	%r<59>;
	.reg .b32 	%f<4>;
	.reg .b64 	%rd<11>;

	ld.param.u64 	%rd1, [_Z8cuda_sumPjS__param_0];
	ld.param.u64 	%rd2, [_Z8cuda_sumPjS__param_1];
	mov.u32 	%r1, %tid.x;
	mov.u32 	%r2, %ctaid.x;
	mov.u32 	%r3, %ntid.x;
	mad.lo.s32 	%r4, %r2, %r3, %r1;
	setp.gt.u32 	%p1, %r4, 1023;
	shl.b32 	%r17, %r1, 2;
	mov.u32 	%r18, temp;
	add.s32 	%r5, %r18, %r17;
	@%p1 bra 	$L__BB0_2;
	cvta.to.global.u64 	%rd3, %rd1;
	mul.wide.u32 	%rd4, %r4, 4;
	add.s64 	%rd5, %rd3, %rd4;
	ld.global.u32 	%r20, [%rd5];
	st.shared.u32 	[%r5], %r20;
	bra.uni 	$L__BB0_3;
$L__BB0_2:
	mov.b32 	%r19, 0;
	st.shared.u32 	[%r5], %r19;
$L__BB0_3:
	setp.lt.u32 	%p2, %r3, 2;
	mov.b32 	%r56, 1;
	@%p2 bra 	$L__BB0_8;
	shl.b32 	%r23, %r1, 1;
	or.b32  	%r6, %r23, 1;
	mov.b32 	%r56, 1;
	mov.u32 	%r54, %r3;
$L__BB0_5:
	shr.u32 	%r9, %r54, 1;
	bar.sync 	0;
	setp.ge.u32 	%p3, %r1, %r9;
	@%p3 bra 	$L__BB0_7;
	mul.lo.s32 	%r24, %r56, %r6;
	shl.b32 	%r25, %r24, 2;
	add.s32 	%r27, %r18, %r25;
	ld.shared.u32 	%r28, [%r27+-4];
	shl.b32 	%r29, %r56, 2;
	add.s32 	%r30, %r27, %r29;
	ld.shared.u32 	%r31, [%r30+-4];
	add.s32 	%r32, %r31, %r28;
	st.shared.u32 	[%r30+-4], %r32;
$L__BB0_7:
	shl.b32 	%r56, %r56, 1;
	setp.gt.u32 	%p4, %r54, 3;
	mov.u32 	%r54, %r9;
	@%p4 bra 	$L__BB0_5;
$L__BB0_8:
	setp.ne.s32 	%p5, %r1, 0;
	@%p5 bra 	$L__BB0_10;
	shl.b32 	%r33, %r3, 2;
	add.s32 	%r35, %r18, %r33;
	mov.b32 	%r36, 0;
	st.shared.u32 	[%r35+-4], %r36;
$L__BB0_10:
	setp.lt.u32 	%p6, %r3, 2;
	@%p6 bra 	$L__BB0_15;
	shl.b32 	%r38, %r1, 1;
	or.b32  	%r12, %r38, 1;
	mov.b32 	%r57, 1;
$L__BB0_12:
	shr.u32 	%r56, %r56, 1;
	bar.sync 	0;
	setp.ge.u32 	%p7, %r1, %r57;
	@%p7 bra 	$L__BB0_14;
	mul.lo.s32 	%r39, %r56, %r12;
	shl.b32 	%r40, %r39, 2;
	add.s32 	%r42, %r18, %r40;
	ld.shared.u32 	%r43, [%r42+-4];
	cvt.rn.f32.u32 	%f1, %r43;
	shl.b32 	%r44, %r56, 2;
	add.s32 	%r45, %r42, %r44;
	ld.shared.u32 	%r46, [%r45+-4];
	st.shared.u32 	[%r42+-4], %r46;
	cvt.rn.f32.u32 	%f2, %r46;
	add.f32 	%f3, %f1, %f2;
	cvt.rzi.u32.f32 	%r47, %f3;
	st.shared.u32 	[%r45+-4], %r47;
$L__BB0_14:
	shl.b32 	%r57, %r57, 1;
	setp.lt.u32 	%p8, %r57, %r3;
	@%p8 bra 	$L__BB0_12;
$L__BB0_15:
	cvta.to.global.u64 	%rd6, %rd2;
	bar.sync 	0;
	ld.shared.u32 	%r48, [%r5];
	mul.wide.u32 	%rd7, %r4, 4;
	add.s64 	%rd8, %rd6, %rd7;
	st.global.u32 	[%rd8], %r48;
	bar.sync 	0;
	add.s32 	%r49, %r3, -1;
	mul.wide.u32 	%rd9, %r49, 4;
	add.s64 	%rd10, %rd6, %rd9;
	ld.global.u32 	%r50, [%rd10];
	mad.lo.s32 	%r51, %r2, %r50, %r2;
	ld.global.u32 	%r52, [%rd8];
	add.s32 	%r53, %r51, %r52;
	st.global.u32 	[%rd8], %r53;
	ret;

}
	// .globl	_ZN3cub18CUB_300001_SM_10006detail11EmptyKernelIvEEvv
.visible .entry _ZN3cub18CUB_300001_SM_10006detail11EmptyKernelIvEEvv()
{


	ret;

}


// ===== COMPILED SASS (sm_100) =====

	.target	sm_100

	.elftype	@"ET_EXEC"


//--------------------- .note.nv.tkinfo           --------------------------
	.section	.note.nv.tkinfo,"",@"SHT_NOTE"
	.sectionflags	@"SHF_NOTE_NV_TKINFO"
	.tkinfo
        /*0018*/ 	.word	0x00000002
        /*0030*/ 	.string	""
        /*0030*/ 	.string	"ptxas"
        /*0030*/ 	.string	"Cuda compilation tools, release 13.0, V13.0.88"
        /*0030*/ 	.string	"Build cuda_13.0.r13.0/compiler.36424714_0"
        /*0030*/ 	.string	"-arch sm_100 -m 64 "



//--------------------- .note.nv.cuinfo           --------------------------
	.section	.note.nv.cuinfo,"",@"SHT_NOTE"
	.sectionflags	@"SHF_NOTE_NV_CUINFO"
        /*0018*/ 	.short	0x0002
        /*001a*/ 	.short	0x0064
        /*001c*/ 	.short	0x0082
	.zero		2


//--------------------- .nv.info                  --------------------------
	.section	.nv.info,"",@"SHT_CUDA_INFO"
	.align	4


	//----- nvinfo : EIATTR_REGCOUNT
	.align		4
        /*0000*/ 	.byte	0x04, 0x2f
        /*0002*/ 	.short	(.L_44 - .L_43)
	.align		4
.L_43:
        /*0004*/ 	.word	index@(_Z8cuda_sumPjS_)
        /*0008*/ 	.word	0x00000012


	//----- nvinfo : EIATTR_FRAME_SIZE
	.align		4
.L_44:
        /*000c*/ 	.byte	0x04, 0x11
        /*000e*/ 	.short	(.L_46 - .L_45)
	.align		4
.L_45:
        /*0010*/ 	.word	index@(_Z8cuda_sumPjS_)
        /*0014*/ 	.word	0x00000000


	//----- nvinfo : EIATTR_REGCOUNT
	.align		4
.L_46:
        /*0018*/ 	.byte	0x04, 0x2f
        /*001a*/ 	.short	(.L_48 - .L_47)
	.align		4
.L_47:
        /*001c*/ 	.word	index@(_ZN3cub18CUB_300001_SM_10006detail11EmptyKernelIvEEvv)
        /*0020*/ 	.word	0x00000004


	//----- nvinfo : EIATTR_FRAME_SIZE
	.align		4
.L_48:
        /*0024*/ 	.byte	0x04, 0x11
        /*0026*/ 	.short	(.L_50 - .L_49)
	.align		4
.L_49:
        /*0028*/ 	.word	index@(_ZN3cub18CUB_300001_SM_10006detail11EmptyKernelIvEEvv)
        /*002c*/ 	.word	0x00000000


	//----- nvinfo : EIATTR_MIN_STACK_SIZE
	.align		4
.L_50:
        /*0030*/ 	.byte	0x04, 0x12
        /*0032*/ 	.short	(.L_52 - .L_51)
	.align		4
.L_51:
        /*0034*/ 	.word	index@(_ZN3cub18CUB_300001_SM_10006detail11EmptyKernelIvEEvv)
        /*0038*/ 	.word	0x00000000


	//----- nvinfo : EIATTR_MIN_STACK_SIZE
	.align		4
.L_52:
        /*003c*/ 	.byte	0x04, 0x12
        /*003e*/ 	.short	(.L_54 - .L_53)
	.align		4
.L_53:
        /*0040*/ 	.word	index@(_Z8cuda_sumPjS_)
        /*0044*/ 	.word	0x00000000
.L_54:


//--------------------- .nv.compat                --------------------------
	.section	.nv.compat,"",@"SHT_CUDA_COMPAT_INFO"
	.align	4
        /*0000*/ 	.byte	0x02, 0x09, 0x00, 0x00, 0x02, 0x02, 0x01, 0x00, 0x02, 0x05, 0x05, 0x00, 0x03, 0x07, 0x01, 0x01
        /*0010*/ 	.byte	0x02, 0x03, 0x00, 0x00, 0x02, 0x06, 0x01, 0x00, 0x04, 0x0b, 0x08, 0x00, 0x09, 0x00, 0x00, 0x00
        /*0020*/ 	.byte	0x00, 0x00, 0x00, 0x00


//--------------------- .nv.info._ZN3cub18CUB_300001_SM_10006detail11EmptyKernelIvEEvv --------------------------
	.section	.nv.info._ZN3cub18CUB_300001_SM_10006detail11EmptyKernelIvEEvv,"",@"SHT_CUDA_INFO"
	.sectionflags	@""
	.align	4


	//----- nvinfo : EIATTR_CUDA_API_VERSION
	.align		4
        /*0000*/ 	.byte	0x04, 0x37
        /*0002*/ 	.short	(.L_56 - .L_55)
.L_55:
        /*0004*/ 	.word	0x00000082


	//----- nvinfo : EIATTR_SPARSE_MMA_MASK
	.align		4
.L_56:
        /*0008*/ 	.byte	0x03, 0x50
        /*000a*/ 	.short	0x0000


	//----- nvinfo : EIATTR_MAXREG_COUNT
	.align		4
        /*000c*/ 	.byte	0x03, 0x1b
        /*000e*/ 	.short	0x00ff


	//----- nvinfo : EIATTR_MERCURY_ISA_VERSION
	.align		4
        /*0010*/ 	.byte	0x03, 0x5f
        /*0012*/ 	.short	0x0101


	//----- nvinfo : EIATTR_VRC_CTA_INIT_COUNT
	.align		4
        /*0014*/ 	.byte	0x02, 0x4a
	.zero		1
	.zero		1


	//----- nvinfo : EIATTR_EXIT_INSTR_OFFSETS
	.align		4
        /*0018*/ 	.byte	0x04, 0x1c
        /*001a*/ 	.short	(.L_58 - .L_57)


	//   ....[0]....
.L_57:
        /*001c*/ 	.word	0x00000010


	//----- nvinfo : EIATTR_SW_WAR
	.align		4
.L_58:
        /*0020*/ 	.byte	0x04, 0x36
        /*0022*/ 	.short	(.L_60 - .L_59)
.L_59:
        /*0024*/ 	.word	0x00000008
.L_60:


//--------------------- .nv.info._Z8cuda_sumPjS_  --------------------------
	.section	.nv.info._Z8cuda_sumPjS_,"",@"SHT_CUDA_INFO"
	.sectionflags	@""
	.align	4


	//----- nvinfo : EIATTR_CUDA_API_VERSION
	.align		4
        /*0000*/ 	.byte	0x04, 0x37
        /*0002*/ 	.short	(.L_62 - .L_61)
.L_61:
        /*0004*/ 	.word	0x00000082


	//----- nvinfo : EIATTR_KPARAM_INFO
	.align		4
.L_62:
        /*0008*/ 	.byte	0x04, 0x17
        /*000a*/ 	.short	(.L_64 - .L_63)
.L_63:
        /*000c*/ 	.word	0x00000000
        /*0010*/ 	.short	0x0001
        /*0012*/ 	.short	0x0008
        /*0014*/ 	.byte	0x00, 0xf5, 0x21, 0x00


	//----- nvinfo : EIATTR_KPARAM_INFO
	.align		4
.L_64:
        /*0018*/ 	.byte	0x04, 0x17
        /*001a*/ 	.short	(.L_66 - .L_65)
.L_65:
        /*001c*/ 	.word	0x00000000
        /*0020*/ 	.short	0x0000
        /*0022*/ 	.short	0x0000
        /*0024*/ 	.byte	0x00, 0xf5, 0x21, 0x00


	//----- nvinfo : EIATTR_SPARSE_MMA_MASK
	.align		4
.L_66:
        /*0028*/ 	.byte	0x03, 0x50
        /*002a*/ 	.short	0x0000


	//----- nvinfo : EIATTR_MAXREG_COUNT
	.align		4
        /*002c*/ 	.byte	0x03, 0x1b
        /*002e*/ 	.short	0x00ff


	//----- nvinfo : EIATTR_NUM_BARRIERS
	.align		4
        /*0030*/ 	.byte	0x02, 0x4c
        /*0032*/ 	.byte	0x01
	.zero		1


	//----- nvinfo : EIATTR_MERCURY_ISA_VERSION
	.align		4
        /*0034*/ 	.byte	0x03, 0x5f
        /*0036*/ 	.short	0x0101


	//----- nvinfo : EIATTR_VRC_CTA_INIT_COUNT
	.align		4
        /*0038*/ 	.byte	0x02, 0x4a
	.zero		1
	.zero		1


	//----- nvinfo : EIATTR_EXIT_INSTR_OFFSETS
	.align		4
        /*003c*/ 	.byte	0x04, 0x1c
        /*003e*/ 	.short	(.L_68 - .L_67)


	//   ....[0]....
.L_67:
        /*0040*/ 	.word	0x000004c0


	//----- nvinfo : EIATTR_CRS_STACK_SIZE
	.align		4
.L_68:
        /*0044*/ 	.byte	0x04, 0x1e
        /*0046*/ 	.short	(.L_70 - .L_69)
.L_69:
        /*0048*/ 	.word	0x00000000


	//----- nvinfo : EIATTR_CBANK_PARAM_SIZE
	.align		4
.L_70:
        /*004c*/ 	.byte	0x03, 0x19
        /*004e*/ 	.short	0x0010


	//----- nvinfo : EIATTR_PARAM_CBANK
	.align		4
        /*0050*/ 	.byte	0x04, 0x0a
        /*0052*/ 	.short	(.L_72 - .L_71)
	.align		4
.L_71:
        /*0054*/ 	.word	index@(.nv.constant0._Z8cuda_sumPjS_)
        /*0058*/ 	.short	0x0380
        /*005a*/ 	.short	0x0010


	//----- nvinfo : EIATTR_SW_WAR
	.align		4
.L_72:
        /*005c*/ 	.byte	0x04, 0x36
        /*005e*/ 	.short	(.L_74 - .L_73)
.L_73:
        /*0060*/ 	.word	0x00000008
.L_74:


//--------------------- .nv.callgraph             --------------------------
	.section	.nv.callgraph,"",@"SHT_CUDA_CALLGRAPH"
	.align	4
	.sectionentsize	8
	.align		4
        /*0000*/ 	.word	0x00000000
	.align		4
        /*0004*/ 	.word	0xffffffff
	.align		4
        /*0008*/ 	.word	0x00000000
	.align		4
        /*000c*/ 	.word	0xfffffffe
	.align		4
        /*0010*/ 	.word	0x00000000
	.align		4
        /*0014*/ 	.word	0xfffffffd
	.align		4
        /*0018*/ 	.word	0x00000000
	.align		4
        /*001c*/ 	.word	0xfffffffc


//--------------------- .nv.constant4             --------------------------
	.section	.nv.constant4,"a",@progbits
	.align	8
	.align		8
.nv.constant4:
        /*0000*/ 	.dword	_ZN34_INTERNAL_3bf5b2b0_4_k_cu_602934774cuda3std3__45__cpo5beginE
	.align		8
        /*0008*/ 	.dword	_ZN34_INTERNAL_3bf5b2b0_4_k_cu_602934774cuda3std3__45__cpo3endE
	.align		8
        /*0010*/ 	.dword	_ZN34_INTERNAL_3bf5b2b0_4_k_cu_602934774cuda3std3__45__cpo6cbeginE
	.align		8
        /*0018*/ 	.dword	_ZN34_INTERNAL_3bf5b2b0_4_k_cu_602934774cuda3std3__45__cpo4cendE
	.align		8
        /*0020*/ 	.dword	_ZN34_INTERNAL_3bf5b2b0_4_k_cu_602934774cuda3std3__45__cpo6rbeginE
	.align		8
        /*0028*/ 	.dword	_ZN34_INTERNAL_3bf5b2b0_4_k_cu_602934774cuda3std3__45__cpo4rendE
	.align		8
        /*0030*/ 	.dword	_ZN34_INTERNAL_3bf5b2b0_4_k_cu_602934774cuda3std3__45__cpo7crbeginE
	.align		8
        /*0038*/ 	.dword	_ZN34_INTERNAL_3bf5b2b0_4_k_cu_602934774cuda3std3__45__cpo5crendE
	.align		8
        /*0040*/ 	.dword	_ZN34_INTERNAL_3bf5b2b0_4_k_cu_602934774cuda3std3__436_GLOBAL__N__3bf5b2b0_4_k_cu_602934776ignoreE
	.align		8
        /*0048*/ 	.dword	_ZN34_INTERNAL_3bf5b2b0_4_k_cu_602934774cuda3std3__419piecewise_constructE
	.align		8
        /*0050*/ 	.dword	_ZN34_INTERNAL_3bf5b2b0_4_k_cu_602934774cuda3std3__48in_placeE
	.align		8
        /*0058*/ 	.dword	_ZN34_INTERNAL_3bf5b2b0_4_k_cu_602934774cuda3std3__420unreachable_sentinelE
	.align		8
        /*0060*/ 	.dword	_ZN34_INTERNAL_3bf5b2b0_4_k_cu_602934774cuda3std3__47nulloptE
	.align		8
        /*0068*/ 	.dword	_ZN34_INTERNAL_3bf5b2b0_4_k_cu_602934774cuda3std3__48unexpectE
	.align		8
        /*0070*/ 	.dword	_ZN34_INTERNAL_3bf5b2b0_4_k_cu_602934774cuda3std6ranges3__45__cpo4swapE
	.align		8
        /*0078*/ 	.dword	_ZN34_INTERNAL_3bf5b2b0_4_k_cu_602934774cuda3std6ranges3__45__cpo9iter_moveE
	.align		8
        /*0080*/ 	.dword	_ZN34_INTERNAL_3bf5b2b0_4_k_cu_602934774cuda3std6ranges3__45__cpo5beginE
	.align		8
        /*0088*/ 	.dword	_ZN34_INTERNAL_3bf5b2b0_4_k_cu_602934774cuda3std6ranges3__45__cpo3endE
	.align		8
        /*0090*/ 	.dword	_ZN34_INTERNAL_3bf5b2b0_4_k_cu_602934774cuda3std6ranges3__45__cpo6cbeginE
	.align		8
        /*0098*/ 	.dword	_ZN34_INTERNAL_3bf5b2b0_4_k_cu_602934774cuda3std6ranges3__45__cpo4cendE
	.align		8
        /*00a0*/ 	.dword	_ZN34_INTERNAL_3bf5b2b0_4_k_cu_602934774cuda3std6ranges3__45__cpo7advanceE
	.align		8
        /*00a8*/ 	.dword	_ZN34_INTERNAL_3bf5b2b0_4_k_cu_602934774cuda3std6ranges3__45__cpo9iter_swapE
	.align		8
        /*00b0*/ 	.dword	_ZN34_INTERNAL_3bf5b2b0_4_k_cu_602934774cuda3std6ranges3__45__cpo4nextE
	.align		8
        /*00b8*/ 	.dword	_ZN34_INTERNAL_3bf5b2b0_4_k_cu_602934774cuda3std6ranges3__45__cpo4prevE
	.align		8
        /*00c0*/ 	.dword	_ZN34_INTERNAL_3bf5b2b0_4_k_cu_602934774cuda3std6ranges3__45__cpo4dataE
	.align		8
        /*00c8*/ 	.dword	_ZN34_INTERNAL_3bf5b2b0_4_k_cu_602934774cuda3std6ranges3__45__cpo5cdataE
	.align		8
        /*00d0*/ 	.dword	_ZN34_INTERNAL_3bf5b2b0_4_k_cu_602934774cuda3std6ranges3__45__cpo4sizeE
	.align		8
        /*00d8*/ 	.dword	_ZN34_INTERNAL_3bf5b2b0_4_k_cu_602934774cuda3std6ranges3__45__cpo5ssizeE
	.align		8
        /*00e0*/ 	.dword	_ZN34_INTERNAL_3bf5b2b0_4_k_cu_602934774cuda3std6ranges3__45__cpo8distanceE
	.align		8
        /*00e8*/ 	.dword	_ZN34_INTERNAL_3bf5b2b0_4_k_cu_602934776thrust24THRUST_300001_SM_1000_NS8cuda_cub3parE
	.align		8
        /*00f0*/ 	.dword	_ZN34_INTERNAL_3bf5b2b0_4_k_cu_602934776thrust24THRUST_300001_SM_1000_NS8cuda_cub10par_nosyncE
	.align		8
        /*00f8*/ 	.dword	_ZN34_INTERNAL_3bf5b2b0_4_k_cu_602934776thrust24THRUST_300001_SM_1000_NS6system6detail10sequential3seqE
	.align		8
        /*0100*/ 	.dword	_ZN34_INTERNAL_3bf5b2b0_4_k_cu_602934776thrust24THRUST_300001_SM_1000_NS12placeholders2_1E
	.align		8
        /*0108*/ 	.dword	_ZN34_INTERNAL_3bf5b2b0_4_k_cu_602934776thrust24THRUST_300001_SM_1000_NS12placeholders2_2E
	.align		8
        /*0110*/ 	.dword	_ZN34_INTERNAL_3bf5b2b0_4_k_cu_602934776thrust24THRUST_300001_SM_1000_NS12placeholders2_3E
	.align		8
        /*0118*/ 	.dword	_ZN34_INTERNAL_3bf5b2b0_4_k_cu_602934776thrust24THRUST_300001_SM_1000_NS12placeholders2_4E
	.align		8
        /*0120*/ 	.dword	_ZN34_INTERNAL_3bf5b2b0_4_k_cu_602934776thrust24THRUST_300001_SM_1000_NS12placeholders2_5E
	.align		8
        /*0128*/ 	.dword	_ZN34_INTERNAL_3bf5b2b0_4_k_cu_602934776thrust24THRUST_300001_SM_1000_NS12placeholders2_6E
	.align		8
        /*0130*/ 	.dword	_ZN34_INTERNAL_3bf5b2b0_4_k_cu_602934776thrust24THRUST_300001_SM_1000_NS12placeholders2_7E
	.align		8
        /*0138*/ 	.dword	_ZN34_INTERNAL_3bf5b2b0_4_k_cu_602934776thrust24THRUST_300001_SM_1000_NS12placeholders2_8E
	.align		8
        /*0140*/ 	.dword	_ZN34_INTERNAL_3bf5b2b0_4_k_cu_602934776thrust24THRUST_300001_SM_1000_NS12placeholders2_9E
	.align		8
        /*0148*/ 	.dword	_ZN34_INTERNAL_3bf5b2b0_4_k_cu_602934776thrust24THRUST_300001_SM_1000_NS12placeholders3_10E
	.align		8
        /*0150*/ 	.dword	_ZN34_INTERNAL_3bf5b2b0_4_k_cu_602934776thrust24THRUST_300001_SM_1000_NS3seqE


//--------------------- .text._ZN3cub18CUB_300001_SM_10006detail11EmptyKernelIvEEvv --------------------------
	.section	.text._ZN3cub18CUB_300001_SM_10006detail11EmptyKernelIvEEvv,"ax",@progbits
	.align	128
        .global         _ZN3cub18CUB_300001_SM_10006detail11EmptyKernelIvEEvv
        .type           _ZN3cub18CUB_300001_SM_10006detail11EmptyKernelIvEEvv,@function
        .size           _ZN3cub18CUB_300001_SM_10006detail11EmptyKernelIvEEvv,(.L_x_8 - _ZN3cub18CUB_300001_SM_10006detail11EmptyKernelIvEEvv)
        .other          _ZN3cub18CUB_300001_SM_10006detail11EmptyKernelIvEEvv,@"STO_CUDA_ENTRY STV_DEFAULT"
_ZN3cub18CUB_300001_SM_10006detail11EmptyKernelIvEEvv:
.text._ZN3cub18CUB_300001_SM_10006detail11EmptyKernelIvEEvv:
[----:B------:R-:W-:Y:S01]  /*0000*/  LDC R1, c[0x0][0x37c] ;  /* 0x0000df00ff017b82 */ /* 0x000fe20000000800 */
[----:B------:R-:W-:Y:S05]  /*0010*/  EXIT ;  /* 0x000000000000794d */ /* 0x000fea0003800000 */
.L_x_0:
[----:B------:R-:W-:-:S00]  /*0020*/  BRA `(.L_x_0) ;  /* 0xfffffffc00fc7947 */ /* 0x000fc0000383ffff */
[----:B------:R-:W-:-:S00]  /*0030*/  NOP ;  /* 0x0000000000007918 */ /* 0x000fc00000000000 */
        /* <DEDUP_REMOVED lines=12> */
.L_x_8:


//--------------------- .text._Z8cuda_sumPjS_     --------------------------
	.section	.text._Z8cuda_sumPjS_,"ax",@progbits
	.align	128
        .global         _Z8cuda_sumPjS_
        .type           _Z8cuda_sumPjS_,@function
        .size           _Z8cuda_sumPjS_,(.L_x_9 - _Z8cuda_sumPjS_)
        .other          _Z8cuda_sumPjS_,@"STO_CUDA_ENTRY STV_DEFAULT"
_Z8cuda_sumPjS_:
.text._Z8cuda_sumPjS_:
[----:B------:R-:W-:Y:S01]  /*0000*/  LDC R1, c[0x0][0x37c] ;  /* 0x0000df00ff017b82 */ /* 0x000fe20000000800 */
[----:B------:R-:W0:Y:S07]  /*0010*/  S2R R4, SR_TID.X ;  /* 0x0000000000047919 */ /* 0x000e2e0000002100 */
[----:B------:R-:W0:Y:S01]  /*0020*/  LDC R3, c[0x0][0x360] ;  /* 0x0000d800ff037b82 */ /* 0x000e220000000800 */
[----:B------:R-:W1:Y:S01]  /*0030*/  LDCU.64 UR6, c[0x0][0x358] ;  /* 0x00006b00ff0677ac */ /* 0x000e620008000a00 */
[----:B------:R-:W0:Y:S02]  /*0040*/  S2R R0, SR_CTAID.X ;  /* 0x0000000000007919 */ /* 0x000e240000002500 */
[----:B0-----:R-:W-:-:S05]  /*0050*/  IMAD R2, R0, R3, R4 ;  /* 0x0000000300027224 */ /* 0x001fca00078e0204 */
[----:B------:R-:W-:-:S13]  /*0060*/  ISETP.GT.U32.AND P1, PT, R2, 0x3ff, PT ;  /* 0x000003ff0200780c */ /* 0x000fda0003f24070 */
[----:B------:R-:W0:Y:S02]  /*0070*/  @!P1 LDC.64 R6, c[0x0][0x380] ;  /* 0x0000e000ff069b82 */ /* 0x000e240000000a00 */
[----:B0-----:R-:W-:-:S06]  /*0080*/  @!P1 IMAD.WIDE.U32 R6, R2, 0x4, R6 ;  /* 0x0000000402069825 */ /* 0x001fcc00078e0006 */
[----:B-1----:R-:W2:Y:S01]  /*0090*/  @!P1 LDG.E R7, desc[UR6][R6.64] ;  /* 0x0000000606079981 */ /* 0x002ea2000c1e1900 */
[----:B------:R-:W0:Y:S01]  /*00a0*/  S2UR UR5, SR_CgaCtaId ;  /* 0x00000000000579c3 */ /* 0x000e220000008800 */
[----:B------:R-:W-:Y:S01]  /*00b0*/  UMOV UR4, 0x400 ;  /* 0x0000040000047882 */ /* 0x000fe20000000000 */
[----:B------:R-:W-:Y:S01]  /*00c0*/  ISETP.GE.U32.AND P2, PT, R3, 0x2, PT ;  /* 0x000000020300780c */ /* 0x000fe20003f46070 */
[----:B------:R-:W-:Y:S01]  /*00d0*/  IMAD.MOV.U32 R5, RZ, RZ, 0x1 ;  /* 0x00000001ff057424 */ /* 0x000fe200078e00ff */
[----:B------:R-:W-:Y:S01]  /*00e0*/  ISETP.NE.AND P0, PT, R4, RZ, PT ;  /* 0x000000ff0400720c */ /* 0x000fe20003f05270 */
[----:B0-----:R-:W-:-:S06]  /*00f0*/  ULEA UR4, UR5, UR4, 0x18 ;  /* 0x0000000405047291 */ /* 0x001fcc000f8ec0ff */
[----:B------:R-:W-:-:S06]  /*0100*/  LEA R8, R4, UR4, 0x2 ;  /* 0x0000000404087c11 */ /* 0x000fcc000f8e10ff */
[----:B------:R-:W-:Y:S01]  /*0110*/  @!P0 LEA R13, R3, UR4, 0x2 ;  /* 0x00000004030d8c11 */ /* 0x000fe2000f8e10ff */
[----:B--2---:R0:W-:Y:S04]  /*0120*/  @!P1 STS [R8], R7 ;  /* 0x0000000708009388 */ /* 0x0041e80000000800 */
[----:B------:R0:W-:Y:S01]  /*0130*/  @P1 STS [R8], RZ ;  /* 0x000000ff08001388 */ /* 0x0001e20000000800 */
[----:B------:R-:W-:Y:S05]  /*0140*/  @!P2 BRA `(.L_x_1) ;  /* 0x000000000044a947 */ /* 0x000fea0003800000 */
[----:B------:R-:W-:Y:S01]  /*0150*/  LEA R6, R4, 0x1, 0x1 ;  /* 0x0000000104067811 */ /* 0x000fe200078e08ff */
[----:B------:R-:W-:Y:S02]  /*0160*/  IMAD.MOV.U32 R5, RZ, RZ, 0x1 ;  /* 0x00000001ff057424 */ /* 0x000fe400078e00ff */
[----:B0-----:R-:W-:-:S07]  /*0170*/  IMAD.MOV.U32 R7, RZ, RZ, R3 ;  /* 0x000000ffff077224 */ /* 0x001fce00078e0003 */
.L_x_2:
[----:B------:R-:W-:Y:S01]  /*0180*/  SHF.R.U32.HI R15, RZ, 0x1, R7 ;  /* 0x00000001ff0f7819 */ /* 0x000fe20000011607 */
[----:B------:R-:W-:Y:S03]  /*0190*/  BAR.SYNC.DEFER_BLOCKING 0x0 ;  /* 0x0000000000007b1d */ /* 0x000fe60000010000 */
[----:B------:R-:W-:-:S13]  /*01a0*/  ISETP.GE.U32.AND P1, PT, R4, R15, PT ;  /* 0x0000000f0400720c */ /* 0x000fda0003f26070 */
[----:B------:R-:W-:-:S05]  /*01b0*/  @!P1 IMAD R9, R6, R5, RZ ;  /* 0x0000000506099224 */ /* 0x000fca00078e02ff */
[----:B------:R-:W-:-:S05]  /*01c0*/  @!P1 LEA R10, R9, UR4, 0x2 ;  /* 0x00000004090a9c11 */ /* 0x000fca000f8e10ff */
[C---:B------:R-:W-:Y:S02]  /*01d0*/  @!P1 IMAD R9, R5.reuse, 0x4, R10 ;  /* 0x0000000405099824 */ /* 0x040fe400078e020a */
[----:B------:R-:W-:Y:S01]  /*01e0*/  @!P1 LDS R10, [R10+-0x4] ;  /* 0xfffffc000a0a9984 */ /* 0x000fe20000000800 */
[----:B------:R-:W-:-:S03]  /*01f0*/  IMAD.SHL.U32 R5, R5, 0x2, RZ ;  /* 0x0000000205057824 */ /* 0x000fc600078e00ff */
[----:B------:R-:W0:Y:S02]  /*0200*/  @!P1 LDS R11, [R9+-0x4] ;  /* 0xfffffc00090b9984 */ /* 0x000e240000000800 */
[----:B0-----:R-:W-:-:S05]  /*0210*/  @!P1 IMAD.IADD R12, R10, 0x1, R11 ;  /* 0x000000010a0c9824 */ /* 0x001fca00078e020b */
[----:B------:R1:W-:Y:S01]  /*0220*/  @!P1 STS [R9+-0x4], R12 ;  /* 0xfffffc0c09009388 */ /* 0x0003e20000000800 */
[----:B------:R-:W-:Y:S01]  /*0230*/  ISETP.GT.U32.AND P1, PT, R7, 0x3, PT ;  /* 0x000000030700780c */ /* 0x000fe20003f24070 */
[----:B------:R-:W-:-:S12]  /*0240*/  IMAD.MOV.U32 R7, RZ, RZ, R15 ;  /* 0x000000ffff077224 */ /* 0x000fd800078e000f */
[----:B-1----:R-:W-:Y:S05]  /*0250*/  @P1 BRA `(.L_x_2) ;  /* 0xfffffffc00c81947 */ /* 0x002fea000383ffff */
.L_x_1:
[----:B------:R1:W-:Y:S01]  /*0260*/  @!P0 STS [R13+-0x4], RZ ;  /* 0xfffffcff0d008388 */ /* 0x0003e20000000800 */
[----:B------:R-:W-:-:S13]  /*0270*/  ISETP.GE.U32.AND P0, PT, R3, 0x2, PT ;  /* 0x000000020300780c */ /* 0x000fda0003f06070 */
[----:B-1----:R-:W-:Y:S05]  /*0280*/  @!P0 BRA `(.L_x_3) ;  /* 0x0000000000588947 */ /* 0x002fea0003800000 */
[----:B------:R-:W-:Y:S01]  /*0290*/  LEA R12, R4, 0x1, 0x1 ;  /* 0x00000001040c7811 */ /* 0x000fe200078e08ff */
[----:B------:R-:W-:-:S06]  /*02a0*/  UMOV UR5, 0x1 ;  /* 0x0000000100057882 */ /* 0x000fcc0000000000 */
.L_x_6:
[----:B------:R-:W-:Y:S01]  /*02b0*/  BAR.SYNC.DEFER_BLOCKING 0x0 ;  /* 0x0000000000007b1d */ /* 0x000fe20000010000 */
[----:B------:R-:W-:Y:S01]  /*02c0*/  ISETP.GE.U32.AND P0, PT, R4, UR5, PT ;  /* 0x0000000504007c0c */ /* 0x000fe2000bf06070 */
[----:B------:R-:W-:Y:S01]  /*02d0*/  USHF.L.U32 UR5, UR5, 0x1, URZ ;  /* 0x0000000105057899 */ /* 0x000fe200080006ff */
[----:B------:R-:W-:-:S03]  /*02e0*/  SHF.R.U32.HI R5, RZ, 0x1, R5 ;  /* 0x00000001ff057819 */ /* 0x000fc60000011605 */
[----:B------:R-:W-:Y:S02]  /*02f0*/  BSSY.RECONVERGENT B0, `(.L_x_4) ;  /* 0x000000e000007945 */ /* 0x000fe40003800200 */
[----:B------:R-:W-:-:S06]  /*0300*/  ISETP.LE.U32.AND P1, PT, R3, UR5, PT ;  /* 0x0000000503007c0c */ /* 0x000fcc000bf23070 */
[----:B-1----:R-:W-:Y:S07]  /*0310*/  @P0 BRA `(.L_x_5) ;  /* 0x00000000002c0947 */ /* 0x002fee0003800000 */
[----:B------:R-:W-:-:S05]  /*0320*/  IMAD R6, R5, R12, RZ ;  /* 0x0000000c05067224 */ /* 0x000fca00078e02ff */
[----:B------:R-:W-:-:S05]  /*0330*/  LEA R6, R6, UR4, 0x2 ;  /* 0x0000000406067c11 */ /* 0x000fca000f8e10ff */
[----:B------:R-:W-:Y:S01]  /*0340*/  IMAD R9, R5, 0x4, R6 ;  /* 0x0000000405097824 */ /* 0x000fe200078e0206 */
[----:B0-----:R-:W0:Y:S04]  /*0350*/  LDS R7, [R6+-0x4] ;  /* 0xfffffc0006077984 */ /* 0x001e280000000800 */
[----:B------:R-:W1:Y:S01]  /*0360*/  LDS R11, [R9+-0x4] ;  /* 0xfffffc00090b7984 */ /* 0x000e620000000800 */
[----:B0-----:R-:W-:Y:S02]  /*0370*/  I2FP.F32.U32 R7, R7 ;  /* 0x0000000700077245 */ /* 0x001fe40000201000 */
[----:B-1----:R-:W-:Y:S01]  /*0380*/  I2FP.F32.U32 R10, R11 ;  /* 0x0000000b000a7245 */ /* 0x002fe20000201000 */
[----:B------:R1:W-:Y:S04]  /*0390*/  STS [R6+-0x4], R11 ;  /* 0xfffffc0b06007388 */ /* 0x0003e80000000800 */
[----:B------:R-:W-:-:S04]  /*03a0*/  FADD R7, R7, R10 ;  /* 0x0000000a07077221 */ /* 0x000fc80000000000 */
[----:B------:R-:W0:Y:S02]  /*03b0*/  F2I.U32.TRUNC.NTZ R10, R7 ;  /* 0x00000007000a7305 */ /* 0x000e24000020f000 */
[----:B0-----:R1:W-:Y:S02]  /*03c0*/  STS [R9+-0x4], R10 ;  /* 0xfffffc0a09007388 */ /* 0x0013e40000000800 */
.L_x_5:
[----:B------:R-:W-:Y:S05]  /*03d0*/  BSYNC.RECONVERGENT B0 ;  /* 0x0000000000007941 */ /* 0x000fea0003800200 */
.L_x_4:
[----:B------:R-:W-:Y:S05]  /*03e0*/  @!P1 BRA `(.L_x_6) ;  /* 0xfffffffc00b09947 */ /* 0x000fea000383ffff */
.L_x_3:
[----:B------:R-:W-:Y:S01]  /*03f0*/  BAR.SYNC.DEFER_BLOCKING 0x0 ;  /* 0x0000000000007b1d */ /* 0x000fe20000010000 */
[----:B-1----:R-:W-:-:S07]  /*0400*/  VIADD R9, R3, 0xffffffff ;  /* 0xffffffff03097836 */ /* 0x002fce0000000000 */
[----:B------:R-:W1:Y:S01]  /*0410*/  LDC.64 R4, c[0x0][0x388] ;  /* 0x0000e200ff047b82 */ /* 0x000e620000000a00 */
[----:B0-----:R-:W0:Y:S01]  /*0420*/  LDS R7, [R8] ;  /* 0x0000000008077984 */ /* 0x001e220000000800 */
[----:B-1----:R-:W-:-:S04]  /*0430*/  IMAD.WIDE.U32 R2, R2, 0x4, R4 ;  /* 0x0000000402027825 */ /* 0x002fc800078e0004 */
[----:B------:R-:W-:Y:S01]  /*0440*/  IMAD.WIDE.U32 R4, R9, 0x4, R4 ;  /* 0x0000000409047825 */ /* 0x000fe200078e0004 */
[----:B0-----:R-:W-:Y:S01]  /*0450*/  STG.E desc[UR6][R2.64], R7 ;  /* 0x0000000702007986 */ /* 0x001fe2000c101906 */
[----:B------:R-:W-:Y:S06]  /*0460*/  BAR.SYNC.DEFER_BLOCKING 0x0 ;  /* 0x0000000000007b1d */ /* 0x000fec0000010000 */
[----:B------:R-:W2:Y:S04]  /*0470*/  LDG.E R5, desc[UR6][R4.64] ;  /* 0x0000000604057981 */ /* 0x000ea8000c1e1900 */
[----:B------:R-:W3:Y:S01]  /*0480*/  LDG.E R9, desc[UR6][R2.64] ;  /* 0x0000000602097981 */ /* 0x000ee2000c1e1900 */
[----:B--2---:R-:W-:-:S04]  /*0490*/  IMAD R0, R5, R0, R0 ;  /* 0x0000000005007224 */ /* 0x004fc800078e0200 */
[----:B---3--:R-:W-:-:S05]  /*04a0*/  IMAD.IADD R9, R0, 0x1, R9 ;  /* 0x0000000100097824 */ /* 0x008fca00078e0209 */
[----:B------:R-:W-:Y:S01]  /*04b0*/  STG.E desc[UR6][R2.64], R9 ;  /* 0x0000000902007986 */ /* 0x000fe2000c101906 */
[----:B------:R-:W-:Y:S05]  /*04c0*/  EXIT ;  /* 0x000000000000794d */ /* 0x000fea0003800000 */
.L_x_7:
        /* <DEDUP_REMOVED lines=11> */
.L_x_9:


//--------------------- .nv.shared._ZN3cub18CUB_300001_SM_10006detail11EmptyKernelIvEEvv --------------------------
	.section	.nv.shared._ZN3cub18CUB_300001_SM_10006detail11EmptyKernelIvEEvv,"aw",@nobits
	.sectionflags	@""
	.align	16
	.zero		1024


//--------------------- .nv.shared.reserved.0     --------------------------
	.section	.nv.shared.reserved.0,"aw",@nobits
	.weak		__nv_reservedSMEM_offset_0_alias
	.size		__nv_reservedSMEM_offset_0_alias, 0, 64
	.other		__nv_reservedSMEM_offset_0_alias,@"STO_CUDA_RESERVED_SHARED STV_DEFAULT"
__nv_reservedSMEM_offset_0_alias:
	.zero		0
	.zero		64


//--------------------- .nv.global                --------------------------
	.section	.nv.global,"aw",@nobits
.nv.global:
	.type		_ZN34_INTERNAL_3bf5b2b0_4_k_cu_602934776thrust24THRUST_300001_SM_1000_NS3seqE,@object
	.size		_ZN34_INTERNAL_3bf5b2b0_4_k_cu_602934776thrust24THRUST_300001_SM_1000_NS3seqE,(_ZN34_INTERNAL_3bf5b2b0_4_k_cu_602934774cuda3std3__48in_placeE - _ZN34_INTERNAL_3bf5b2b0_4_k_cu_602934776thrust24THRUST_300001_SM_1000_NS3seqE)
_ZN34_INTERNAL_3bf5b2b0_4_k_cu_602934776thrust24THRUST_300001_SM_1000_NS3seqE:
	.zero		1
	.type		_ZN34_INTERNAL_3bf5b2b0_4_k_cu_602934774cuda3std3__48in_placeE,@object
	.size		_ZN34_INTERNAL_3bf5b2b0_4_k_cu_602934774cuda3std3__48in_placeE,(_ZN34_INTERNAL_3bf5b2b0_4_k_cu_602934774cuda3std6ranges3__45__cpo4sizeE - _ZN34_INTERNAL_3bf5b2b0_4_k_cu_602934774cuda3std3__48in_placeE)
_ZN34_INTERNAL_3bf5b2b0_4_k_cu_602934774cuda3std3__48in_placeE:
	.zero		1
	.type		_ZN34_INTERNAL_3bf5b2b0_4_k_cu_602934774cuda3std6ranges3__45__cpo4sizeE,@object
	.size		_ZN34_INTERNAL_3bf5b2b0_4_k_cu_602934774cuda3std6ranges3__45__cpo4sizeE,(_ZN34_INTERNAL_3bf5b2b0_4_k_cu_602934776thrust24THRUST_300001_SM_1000_NS12placeholders2_3E - _ZN34_INTERNAL_3bf5b2b0_4_k_cu_602934774cuda3std6ranges3__45__cpo4sizeE)
_ZN34_INTERNAL_3bf5b2b0_4_k_cu_602934774cuda3std6ranges3__45__cpo4sizeE:
	.zero		1
	.type		_ZN34_INTERNAL_3bf5b2b0_4_k_cu_602934776thrust24THRUST_300001_SM_1000_NS12placeholders2_3E,@object
	.size		_ZN34_INTERNAL_3bf5b2b0_4_k_cu_602934776thrust24THRUST_300001_SM_1000_NS12placeholders2_3E,(_ZN34_INTERNAL_3bf5b2b0_4_k_cu_602934774cuda3std3__45__cpo6cbeginE - _ZN34_INTERNAL_3bf5b2b0_4_k_cu_602934776thrust24THRUST_300001_SM_1000_NS12placeholders2_3E)
_ZN34_INTERNAL_3bf5b2b0_4_k_cu_602934776thrust24THRUST_300001_SM_1000_NS12placeholders2_3E:
	.zero		1
	.type		_ZN34_INTERNAL_3bf5b2b0_4_k_cu_602934774cuda3std3__45__cpo6cbeginE,@object
	.size		_ZN34_INTERNAL_3bf5b2b0_4_k_cu_602934774cuda3std3__45__cpo6cbeginE,(_ZN34_INTERNAL_3bf5b2b0_4_k_cu_602934774cuda3std6ranges3__45__cpo6cbeginE - _ZN34_INTERNAL_3bf5b2b0_4_k_cu_602934774cuda3std3__45__cpo6cbeginE)
_ZN34_INTERNAL_3bf5b2b0_4_k_cu_602934774cuda3std3__45__cpo6cbeginE:
	.zero		1
	.type		_ZN34_INTERNAL_3bf5b2b0_4_k_cu_602934774cuda3std6ranges3__45__cpo6cbeginE,@object
	.size		_ZN34_INTERNAL_3bf5b2b0_4_k_cu_602934774cuda3std6ranges3__45__cpo6cbeginE,(_ZN34_INTERNAL_3bf5b2b0_4_k_cu_602934776thrust24THRUST_300001_SM_1000_NS12placeholders2_7E - _ZN34_INTERNAL_3bf5b2b0_4_k_cu_602934774cuda3std6ranges3__45__cpo6cbeginE)
_ZN34_INTERNAL_3bf5b2b0_4_k_cu_602934774cuda3std6ranges3__45__cpo6cbeginE:
	.zero		1
	.type		_ZN34_INTERNAL_3bf5b2b0_4_k_cu_602934776thrust24THRUST_300001_SM_1000_NS12placeholders2_7E,@object
	.size		_ZN34_INTERNAL_3bf5b2b0_4_k_cu_602934776thrust24THRUST_300001_SM_1000_NS12placeholders2_7E,(_ZN34_INTERNAL_3bf5b2b0_4_k_cu_602934774cuda3std3__45__cpo7crbeginE - _ZN34_INTERNAL_3bf5b2b0_4_k_cu_602934776thrust24THRUST_300001_SM_1000_NS12placeholders2_7E)
_ZN34_INTERNAL_3bf5b2b0_4_k_cu_602934776thrust24THRUST_300001_SM_1000_NS12placeholders2_7E:
	.zero		1
	.type		_ZN34_INTERNAL_3bf5b2b0_4_k_cu_602934774cuda3std3__45__cpo7crbeginE,@object
	.size		_ZN34_INTERNAL_3bf5b2b0_4_k_cu_602934774cuda3std3__45__cpo7crbeginE,(_ZN34_INTERNAL_3bf5b2b0_4_k_cu_602934774cuda3std6ranges3__45__cpo4nextE - _ZN34_INTERNAL_3bf5b2b0_4_k_cu_602934774cuda3std3__45__cpo7crbeginE)
_ZN34_INTERNAL_3bf5b2b0_4_k_cu_602934774cuda3std3__45__cpo7crbeginE:
	.zero		1
	.type		_ZN34_INTERNAL_3bf5b2b0_4_k_cu_602934774cuda3std6ranges3__45__cpo4nextE,@object
	.size		_ZN34_INTERNAL_3bf5b2b0_4_k_cu_602934774cuda3std6ranges3__45__cpo4nextE,(_ZN34_INTERNAL_3bf5b2b0_4_k_cu_602934774cuda3std6ranges3__45__cpo4swapE - _ZN34_INTERNAL_3bf5b2b0_4_k_cu_602934774cuda3std6ranges3__45__cpo4nextE)
_ZN34_INTERNAL_3bf5b2b0_4_k_cu_602934774cuda3std6ranges3__45__cpo4nextE:
	.zero		1
	.type		_ZN34_INTERNAL_3bf5b2b0_4_k_cu_602934774cuda3std6ranges3__45__cpo4swapE,@object
	.size		_ZN34_INTERNAL_3bf5b2b0_4_k_cu_602934774cuda3std6ranges3__45__cpo4swapE,(_ZN34_INTERNAL_3bf5b2b0_4_k_cu_602934776thrust24THRUST_300001_SM_1000_NS8cuda_cub10par_nosyncE - _ZN34_INTERNAL_3bf5b2b0_4_k_cu_602934774cuda3std6ranges3__45__cpo4swapE)
_ZN34_INTERNAL_3bf5b2b0_4_k_cu_602934774cuda3std6ranges3__45__cpo4swapE:
	.zero		1
	.type		_ZN34_INTERNAL_3bf5b2b0_4_k_cu_602934776thrust24THRUST_300001_SM_1000_NS8cuda_cub10par_nosyncE,@object
	.size		_ZN34_INTERNAL_3bf5b2b0_4_k_cu_602934776thrust24THRUST_300001_SM_1000_NS8cuda_cub10par_nosyncE,(_ZN34_INTERNAL_3bf5b2b0_4_k_cu_602934776thrust24THRUST_300001_SM_1000_NS12placeholders2_9E - _ZN34_INTERNAL_3bf5b2b0_4_k_cu_602934776thrust24THRUST_300001_SM_1000_NS8cuda_cub10par_nosyncE)
_ZN34_INTERNAL_3bf5b2b0_4_k_cu_602934776thrust24THRUST_300001_SM_1000_NS8cuda_cub10par_nosyncE:
	.zero		1
	.type		_ZN34_INTERNAL_3bf5b2b0_4_k_cu_602934776thrust24THRUST_300001_SM_1000_NS12placeholders2_9E,@object
	.size		_ZN34_INTERNAL_3bf5b2b0_4_k_cu_602934776thrust24THRUST_300001_SM_1000_NS12placeholders2_9E,(_ZN34_INTERNAL_3bf5b2b0_4_k_cu_602934774cuda3std3__436_GLOBAL__N__3bf5b2b0_4_k_cu_602934776ignoreE - _ZN34_INTERNAL_3bf5b2b0_4_k_cu_602934776thrust24THRUST_300001_SM_1000_NS12placeholders2_9E)
_ZN34_INTERNAL_3bf5b2b0_4_k_cu_602934776thrust24THRUST_300001_SM_1000_NS12placeholders2_9E:
	.zero		1
	.type		_ZN34_INTERNAL_3bf5b2b0_4_k_cu_602934774cuda3std3__436_GLOBAL__N__3bf5b2b0_4_k_cu_602934776ignoreE,@object
	.size		_ZN34_INTERNAL_3bf5b2b0_4_k_cu_602934774cuda3std3__436_GLOBAL__N__3bf5b2b0_4_k_cu_602934776ignoreE,(_ZN34_INTERNAL_3bf5b2b0_4_k_cu_602934774cuda3std6ranges3__45__cpo4dataE - _ZN34_INTERNAL_3bf5b2b0_4_k_cu_602934774cuda3std3__436_GLOBAL__N__3bf5b2b0_4_k_cu_602934776ignoreE)
_ZN34_INTERNAL_3bf5b2b0_4_k_cu_602934774cuda3std3__436_GLOBAL__N__3bf5b2b0_4_k_cu_602934776ignoreE:
	.zero		1
	.type		_ZN34_INTERNAL_3bf5b2b0_4_k_cu_602934774cuda3std6ranges3__45__cpo4dataE,@object
	.size		_ZN34_INTERNAL_3bf5b2b0_4_k_cu_602934774cuda3std6ranges3__45__cpo4dataE,(_ZN34_INTERNAL_3bf5b2b0_4_k_cu_602934776thrust24THRUST_300001_SM_1000_NS12placeholders2_1E - _ZN34_INTERNAL_3bf5b2b0_4_k_cu_602934774cuda3std6ranges3__45__cpo4dataE)
_ZN34_INTERNAL_3bf5b2b0_4_k_cu_602934774cuda3std6ranges3__45__cpo4dataE:
	.zero		1
	.type		_ZN34_INTERNAL_3bf5b2b0_4_k_cu_602934776thrust24THRUST_300001_SM_1000_NS12placeholders2_1E,@object
	.size		_ZN34_INTERNAL_3bf5b2b0_4_k_cu_602934776thrust24THRUST_300001_SM_1000_NS12placeholders2_1E,(_ZN34_INTERNAL_3bf5b2b0_4_k_cu_602934774cuda3std3__45__cpo5beginE - _ZN34_INTERNAL_3bf5b2b0_4_k_cu_602934776thrust24THRUST_300001_SM_1000_NS12placeholders2_1E)
_ZN34_INTERNAL_3bf5b2b0_4_k_cu_602934776thrust24THRUST_300001_SM_1000_NS12placeholders2_1E:
	.zero		1
	.type		_ZN34_INTERNAL_3bf5b2b0_4_k_cu_602934774cuda3std3__45__cpo5beginE,@object
	.size		_ZN34_INTERNAL_3bf5b2b0_4_k_cu_602934774cuda3std3__45__cpo5beginE,(_ZN34_INTERNAL_3bf5b2b0_4_k_cu_602934774cuda3std6ranges3__45__cpo5beginE - _ZN34_INTERNAL_3bf5b2b0_4_k_cu_602934774cuda3std3__45__cpo5beginE)
_ZN34_INTERNAL_3bf5b2b0_4_k_cu_602934774cuda3std3__45__cpo5beginE:
	.zero		1
	.type		_ZN34_INTERNAL_3bf5b2b0_4_k_cu_602934774cuda3std6ranges3__45__cpo5beginE,@object
	.size		_ZN34_INTERNAL_3bf5b2b0_4_k_cu_602934774cuda3std6ranges3__45__cpo5beginE,(_ZN34_INTERNAL_3bf5b2b0_4_k_cu_602934776thrust24THRUST_300001_SM_1000_NS12placeholders2_5E - _ZN34_INTERNAL_3bf5b2b0_4_k_cu_602934774cuda3std6ranges3__45__cpo5beginE)
_ZN34_INTERNAL_3bf5b2b0_4_k_cu_602934774cuda3std6ranges3__45__cpo5beginE:
	.zero		1
	.type		_ZN34_INTERNAL_3bf5b2b0_4_k_cu_602934776thrust24THRUST_300001_SM_1000_NS12placeholders2_5E,@object
	.size		_ZN34_INTERNAL_3bf5b2b0_4_k_cu_602934776thrust24THRUST_300001_SM_1000_NS12placeholders2_5E,(_ZN34_INTERNAL_3bf5b2b0_4_k_cu_602934774cuda3std3__45__cpo6rbeginE - _ZN34_INTERNAL_3bf5b2b0_4_k_cu_602934776thrust24THRUST_300001_SM_1000_NS12placeholders2_5E)
_ZN34_INTERNAL_3bf5b2b0_4_k_cu_602934776thrust24THRUST_300001_SM_1000_NS12placeholders2_5E:
	.zero		1
	.type		_ZN34_INTERNAL_3bf5b2b0_4_k_cu_602934774cuda3std3__45__cpo6rbeginE,@object
	.size		_ZN34_INTERNAL_3bf5b2b0_4_k_cu_602934774cuda3std3__45__cpo6rbeginE,(_ZN34_INTERNAL_3bf5b2b0_4_k_cu_602934774cuda3std6ranges3__45__cpo7advanceE - _ZN34_INTERNAL_3bf5b2b0_4_k_cu_602934774cuda3std3__45__cpo6rbeginE)
_ZN34_INTERNAL_3bf5b2b0_4_k_cu_602934774cuda3std3__45__cpo6rbeginE:
	.zero		1
	.type		_ZN34_INTERNAL_3bf5b2b0_4_k_cu_602934774cuda3std6ranges3__45__cpo7advanceE,@object
	.size		_ZN34_INTERNAL_3bf5b2b0_4_k_cu_602934774cuda3std6ranges3__45__cpo7advanceE,(_ZN34_INTERNAL_3bf5b2b0_4_k_cu_602934774cuda3std3__47nulloptE - _ZN34_INTERNAL_3bf5b2b0_4_k_cu_602934774cuda3std6ranges3__45__cpo7advanceE)
_ZN34_INTERNAL_3bf5b2b0_4_k_cu_602934774cuda3std6ranges3__45__cpo7advanceE:
	.zero		1
	.type		_ZN34_INTERNAL_3bf5b2b0_4_k_cu_602934774cuda3std3__47nulloptE,@object
	.size		_ZN34_INTERNAL_3bf5b2b0_4_k_cu_602934774cuda3std3__47nulloptE,(_ZN34_INTERNAL_3bf5b2b0_4_k_cu_602934774cuda3std6ranges3__45__cpo8distanceE - _ZN34_INTERNAL_3bf5b2b0_4_k_cu_602934774cuda3std3__47nulloptE)
_ZN34_INTERNAL_3bf5b2b0_4_k_cu_602934774cuda3std3__47nulloptE:
	.zero		1
	.type		_ZN34_INTERNAL_3bf5b2b0_4_k_cu_602934774cuda3std6ranges3__45__cpo8distanceE,@object
	.size		_ZN34_INTERNAL_3bf5b2b0_4_k_cu_602934774cuda3std6ranges3__45__cpo8distanceE,(_ZN34_INTERNAL_3bf5b2b0_4_k_cu_602934776thrust24THRUST_300001_SM_1000_NS12placeholders3_10E - _ZN34_INTERNAL_3bf5b2b0_4_k_cu_602934774cuda3std6ranges3__45__cpo8distanceE)
_ZN34_INTERNAL_3bf5b2b0_4_k_cu_602934774cuda3std6ranges3__45__cpo8distanceE:
	.zero		1
	.type		_ZN34_INTERNAL_3bf5b2b0_4_k_cu_602934776thrust24THRUST_300001_SM_1000_NS12placeholders3_10E,@object
	.size		_ZN34_INTERNAL_3bf5b2b0_4_k_cu_602934776thrust24THRUST_300001_SM_1000_NS12placeholders3_10E,(_ZN34_INTERNAL_3bf5b2b0_4_k_cu_602934774cuda3std3__419piecewise_constructE - _ZN34_INTERNAL_3bf5b2b0_4_k_cu_602934776thrust24THRUST_300001_SM_1000_NS12placeholders3_10E)
_ZN34_INTERNAL_3bf5b2b0_4_k_cu_602934776thrust24THRUST_300001_SM_1000_NS12placeholders3_10E:
	.zero		1
	.type		_ZN34_INTERNAL_3bf5b2b0_4_k_cu_602934774cuda3std3__419piecewise_constructE,@object
	.size		_ZN34_INTERNAL_3bf5b2b0_4_k_cu_602934774cuda3std3__419piecewise_constructE,(_ZN34_INTERNAL_3bf5b2b0_4_k_cu_602934774cuda3std6ranges3__45__cpo5cdataE - _ZN34_INTERNAL_3bf5b2b0_4_k_cu_602934774cuda3std3__419piecewise_constructE)
_ZN34_INTERNAL_3bf5b2b0_4_k_cu_602934774cuda3std3__419piecewise_constructE:
	.zero		1
	.type		_ZN34_INTERNAL_3bf5b2b0_4_k_cu_602934774cuda3std6ranges3__45__cpo5cdataE,@object
	.size		_ZN34_INTERNAL_3bf5b2b0_4_k_cu_602934774cuda3std6ranges3__45__cpo5cdataE,(_ZN34_INTERNAL_3bf5b2b0_4_k_cu_602934776thrust24THRUST_300001_SM_1000_NS12placeholders2_2E - _ZN34_INTERNAL_3bf5b2b0_4_k_cu_602934774cuda3std6ranges3__45__cpo5cdataE)
_ZN34_INTERNAL_3bf5b2b0_4_k_cu_602934774cuda3std6ranges3__45__cpo5cdataE:
	.zero		1
	.type		_ZN34_INTERNAL_3bf5b2b0_4_k_cu_602934776thrust24THRUST_300001_SM_1000_NS12placeholders2_2E,@object
	.size		_ZN34_INTERNAL_3bf5b2b0_4_k_cu_602934776thrust24THRUST_300001_SM_1000_NS12placeholders2_2E,(_ZN34_INTERNAL_3bf5b2b0_4_k_cu_602934774cuda3std3__45__cpo3endE - _ZN34_INTERNAL_3bf5b2b0_4_k_cu_602934776thrust24THRUST_300001_SM_1000_NS12placeholders2_2E)
_ZN34_INTERNAL_3bf5b2b0_4_k_cu_602934776thrust24THRUST_300001_SM_1000_NS12placeholders2_2E:
	.zero		1
	.type		_ZN34_INTERNAL_3bf5b2b0_4_k_cu_602934774cuda3std3__45__cpo3endE,@object
	.size		_ZN34_INTERNAL_3bf5b2b0_4_k_cu_602934774cuda3std3__45__cpo3endE,(_ZN34_INTERNAL_3bf5b2b0_4_k_cu_602934774cuda3std6ranges3__45__cpo3endE - _ZN34_INTERNAL_3bf5b2b0_4_k_cu_602934774cuda3std3__45__cpo3endE)
_ZN34_INTERNAL_3bf5b2b0_4_k_cu_602934774cuda3std3__45__cpo3endE:
	.zero		1
	.type		_ZN34_INTERNAL_3bf5b2b0_4_k_cu_602934774cuda3std6ranges3__45__cpo3endE,@object
	.size		_ZN34_INTERNAL_3bf5b2b0_4_k_cu_602934774cuda3std6ranges3__45__cpo3endE,(_ZN34_INTERNAL_3bf5b2b0_4_k_cu_602934776thrust24THRUST_300001_SM_1000_NS12placeholders2_6E - _ZN34_INTERNAL_3bf5b2b0_4_k_cu_602934774cuda3std6ranges3__45__cpo3endE)
_ZN34_INTERNAL_3bf5b2b0_4_k_cu_602934774cuda3std6ranges3__45__cpo3endE:
	.zero		1
	.type		_ZN34_INTERNAL_3bf5b2b0_4_k_cu_602934776thrust24THRUST_300001_SM_1000_NS12placeholders2_6E,@object
	.size		_ZN34_INTERNAL_3bf5b2b0_4_k_cu_602934776thrust24THRUST_300001_SM_1000_NS12placeholders2_6E,(_ZN34_INTERNAL_3bf5b2b0_4_k_cu_602934774cuda3std3__45__cpo4rendE - _ZN34_INTERNAL_3bf5b2b0_4_k_cu_602934776thrust24THRUST_300001_SM_1000_NS12placeholders2_6E)
_ZN34_INTERNAL_3bf5b2b0_4_k_cu_602934776thrust24THRUST_300001_SM_1000_NS12placeholders2_6E:
	.zero		1
	.type		_ZN34_INTERNAL_3bf5b2b0_4_k_cu_602934774cuda3std3__45__cpo4rendE,@object
	.size		_ZN34_INTERNAL_3bf5b2b0_4_k_cu_602934774cuda3std3__45__cpo4rendE,(_ZN34_INTERNAL_3bf5b2b0_4_k_cu_602934774cuda3std6ranges3__45__cpo9iter_swapE - _ZN34_INTERNAL_3bf5b2b0_4_k_cu_602934774cuda3std3__45__cpo4rendE)
_ZN34_INTERNAL_3bf5b2b0_4_k_cu_602934774cuda3std3__45__cpo4rendE:
	.zero		1
	.type		_ZN34_INTERNAL_3bf5b2b0_4_k_cu_602934774cuda3std6ranges3__45__cpo9iter_swapE,@object
	.size		_ZN34_INTERNAL_3bf5b2b0_4_k_cu_602934774cuda3std6ranges3__45__cpo9iter_swapE,(_ZN34_INTERNAL_3bf5b2b0_4_k_cu_602934774cuda3std3__48unexpectE - _ZN34_INTERNAL_3bf5b2b0_4_k_cu_602934774cuda3std6ranges3__45__cpo9iter_swapE)
_ZN34_INTERNAL_3bf5b2b0_4_k_cu_602934774cuda3std6ranges3__45__cpo9iter_swapE:
	.zero		1
	.type		_ZN34_INTERNAL_3bf5b2b0_4_k_cu_602934774cuda3std3__48unexpectE,@object
	.size		_ZN34_INTERNAL_3bf5b2b0_4_k_cu_602934774cuda3std3__48unexpectE,(_ZN34_INTERNAL_3bf5b2b0_4_k_cu_602934776thrust24THRUST_300001_SM_1000_NS8cuda_cub3parE - _ZN34_INTERNAL_3bf5b2b0_4_k_cu_602934774cuda3std3__48unexpectE)
_ZN34_INTERNAL_3bf5b2b0_4_k_cu_602934774cuda3std3__48unexpectE:
	.zero		1
	.type		_ZN34_INTERNAL_3bf5b2b0_4_k_cu_602934776thrust24THRUST_300001_SM_1000_NS8cuda_cub3parE,@object
	.size		_ZN34_INTERNAL_3bf5b2b0_4_k_cu_602934776thrust24THRUST_300001_SM_1000_NS8cuda_cub3parE,(_ZN34_INTERNAL_3bf5b2b0_4_k_cu_602934776thrust24THRUST_300001_SM_1000_NS12placeholders2_4E - _ZN34_INTERNAL_3bf5b2b0_4_k_cu_602934776thrust24THRUST_300001_SM_1000_NS8cuda_cub3parE)
_ZN34_INTERNAL_3bf5b2b0_4_k_cu_602934776thrust24THRUST_300001_SM_1000_NS8cuda_cub3parE:
	.zero		1
	.type		_ZN34_INTERNAL_3bf5b2b0_4_k_cu_602934776thrust24THRUST_300001_SM_1000_NS12placeholders2_4E,@object
	.size		_ZN34_INTERNAL_3bf5b2b0_4_k_cu_602934776thrust24THRUST_300001_SM_1000_NS12placeholders2_4E,(_ZN34_INTERNAL_3bf5b2b0_4_k_cu_602934774cuda3std3__45__cpo4cendE - _ZN34_INTERNAL_3bf5b2b0_4_k_cu_602934776thrust24THRUST_300001_SM_1000_NS12placeholders2_4E)
_ZN34_INTERNAL_3bf5b2b0_4_k_cu_602934776thrust24THRUST_300001_SM_1000_NS12placeholders2_4E:
	.zero		1
	.type		_ZN34_INTERNAL_3bf5b2b0_4_k_cu_602934774cuda3std3__45__cpo4cendE,@object
	.size		_ZN34_INTERNAL_3bf5b2b0_4_k_cu_602934774cuda3std3__45__cpo4cendE,(_ZN34_INTERNAL_3bf5b2b0_4_k_cu_602934774cuda3std6ranges3__45__cpo4cendE - _ZN34_INTERNAL_3bf5b2b0_4_k_cu_602934774cuda3std3__45__cpo4cendE)
_ZN34_INTERNAL_3bf5b2b0_4_k_cu_602934774cuda3std3__45__cpo4cendE:
	.zero		1
	.type		_ZN34_INTERNAL_3bf5b2b0_4_k_cu_602934774cuda3std6ranges3__45__cpo4cendE,@object
	.size		_ZN34_INTERNAL_3bf5b2b0_4_k_cu_602934774cuda3std6ranges3__45__cpo4cendE,(_ZN34_INTERNAL_3bf5b2b0_4_k_cu_602934774cuda3std3__420unreachable_sentinelE - _ZN34_INTERNAL_3bf5b2b0_4_k_cu_602934774cuda3std6ranges3__45__cpo4cendE)
_ZN34_INTERNAL_3bf5b2b0_4_k_cu_602934774cuda3std6ranges3__45__cpo4cendE:
	.zero		1
	.type		_ZN34_INTERNAL_3bf5b2b0_4_k_cu_602934774cuda3std3__420unreachable_sentinelE,@object
	.size		_ZN34_INTERNAL_3bf5b2b0_4_k_cu_602934774cuda3std3__420unreachable_sentinelE,(_ZN34_INTERNAL_3bf5b2b0_4_k_cu_602934774cuda3std6ranges3__45__cpo5ssizeE - _ZN34_INTERNAL_3bf5b2b0_4_k_cu_602934774cuda3std3__420unreachable_sentinelE)
_ZN34_INTERNAL_3bf5b2b0_4_k_cu_602934774cuda3std3__420unreachable_sentinelE:
	.zero		1
	.type		_ZN34_INTERNAL_3bf5b2b0_4_k_cu_602934774cuda3std6ranges3__45__cpo5ssizeE,@object
	.size		_ZN34_INTERNAL_3bf5b2b0_4_k_cu_602934774cuda3std6ranges3__45__cpo5ssizeE,(_ZN34_INTERNAL_3bf5b2b0_4_k_cu_602934776thrust24THRUST_300001_SM_1000_NS12placeholders2_8E - _ZN34_INTERNAL_3bf5b2b0_4_k_cu_602934774cuda3std6ranges3__45__cpo5ssizeE)
_ZN34_INTERNAL_3bf5b2b0_4_k_cu_602934774cuda3std6ranges3__45__cpo5ssizeE:
	.zero		1
	.type		_ZN34_INTERNAL_3bf5b2b0_4_k_cu_602934776thrust24THRUST_300001_SM_1000_NS12placeholders2_8E,@object
	.size		_ZN34_INTERNAL_3bf5b2b0_4_k_cu_602934776thrust24THRUST_300001_SM_1000_NS12placeholders2_8E,(_ZN34_INTERNAL_3bf5b2b0_4_k_cu_602934774cuda3std3__45__cpo5crendE - _ZN34_INTERNAL_3bf5b2b0_4_k_cu_602934776thrust24THRUST_300001_SM_1000_NS12placeholders2_8E)
_ZN34_INTERNAL_3bf5b2b0_4_k_cu_602934776thrust24THRUST_300001_SM_1000_NS12placeholders2_8E:
	.zero		1
	.type		_ZN34_INTERNAL_3bf5b2b0_4_k_cu_602934774cuda3std3__45__cpo5crendE,@object
	.size		_ZN34_INTERNAL_3bf5b2b0_4_k_cu_602934774cuda3std3__45__cpo5crendE,(_ZN34_INTERNAL_3bf5b2b0_4_k_cu_602934774cuda3std6ranges3__45__cpo4prevE - _ZN34_INTERNAL_3bf5b2b0_4_k_cu_602934774cuda3std3__45__cpo5crendE)
_ZN34_INTERNAL_3bf5b2b0_4_k_cu_602934774cuda3std3__45__cpo5crendE:
	.zero		1
	.type		_ZN34_INTERNAL_3bf5b2b0_4_k_cu_602934774cuda3std6ranges3__45__cpo4prevE,@object
	.size		_ZN34_INTERNAL_3bf5b2b0_4_k_cu_602934774cuda3std6ranges3__45__cpo4prevE,(_ZN34_INTERNAL_3bf5b2b0_4_k_cu_602934774cuda3std6ranges3__45__cpo9iter_moveE - _ZN34_INTERNAL_3bf5b2b0_4_k_cu_602934774cuda3std6ranges3__45__cpo4prevE)
_ZN34_INTERNAL_3bf5b2b0_4_k_cu_602934774cuda3std6ranges3__45__cpo4prevE:
	.zero		1
	.type		_ZN34_INTERNAL_3bf5b2b0_4_k_cu_602934774cuda3std6ranges3__45__cpo9iter_moveE,@object
	.size		_ZN34_INTERNAL_3bf5b2b0_4_k_cu_602934774cuda3std6ranges3__45__cpo9iter_moveE,(_ZN34_INTERNAL_3bf5b2b0_4_k_cu_602934776thrust24THRUST_300001_SM_1000_NS6system6detail10sequential3seqE - _ZN34_INTERNAL_3bf5b2b0_4_k_cu_602934774cuda3std6ranges3__45__cpo9iter_moveE)
_ZN34_INTERNAL_3bf5b2b0_4_k_cu_602934774cuda3std6ranges3__45__cpo9iter_moveE:
	.zero		1
	.type		_ZN34_INTERNAL_3bf5b2b0_4_k_cu_602934776thrust24THRUST_300001_SM_1000_NS6system6detail10sequential3seqE,@object
	.size		_ZN34_INTERNAL_3bf5b2b0_4_k_cu_602934776thrust24THRUST_300001_SM_1000_NS6system6detail10sequential3seqE,(.L_31 - _ZN34_INTERNAL_3bf5b2b0_4_k_cu_602934776thrust24THRUST_300001_SM_1000_NS6system6detail10sequential3seqE)
_ZN34_INTERNAL_3bf5b2b0_4_k_cu_602934776thrust24THRUST_300001_SM_1000_NS6system6detail10sequential3seqE:
	.zero		1
.L_31:


//--------------------- .nv.shared._Z8cuda_sumPjS_ --------------------------
	.section	.nv.shared._Z8cuda_sumPjS_,"aw",@nobits
	.sectionflags	@""
	.align	16
	.zero		1024


//--------------------- .nv.constant0._ZN3cub18CUB_300001_SM_10006detail11EmptyKernelIvEEvv --------------------------
	.section	.nv.constant0._ZN3cub18CUB_300001_SM_10006detail11EmptyKernelIvEEvv,"a",@progbits
	.sectionflags	@""
	.align	4
.nv.constant0._ZN3cub18CUB_300001_SM_10006detail11EmptyKernelIvEEvv:
	.zero		896


//--------------------- .nv.constant0._Z8cuda_sumPjS_ --------------------------
	.section	.nv.constant0._Z8cuda_sumPjS_,"a",@progbits
	.sectionflags	@""
	.align	4
.nv.constant0._Z8cuda_sumPjS_:
	.zero		912


//--------------------- SYMBOLS --------------------------

	.type		.nv.reservedSmem.offset0,@object
	.size		.nv.reservedSmem.offset0,0x4
	.type		.nv.reservedSmem.cap,@object
	.size		.nv.reservedSmem.cap,0x4
